//
// Generated by NVIDIA NVVM Compiler
//
// Compiler Build ID: CL-36424714
// Cuda compilation tools, release 13.0, V13.0.88
// Based on NVVM 20.0.0
//

.version 9.0
.target sm_100
.address_size 64

	// .globl	_Z9addKernelPiPKiS1_S1_

.visible .entry _Z9addKernelPiPKiS1_S1_(
	.param .u64 .ptr .align 1 _Z9addKernelPiPKiS1_S1__param_0,
	.param .u64 .ptr .align 1 _Z9addKernelPiPKiS1_S1__param_1,
	.param .u64 .ptr .align 1 _Z9addKernelPiPKiS1_S1__param_2,
	.param .u64 .ptr .align 1 _Z9addKernelPiPKiS1_S1__param_3
)
{
	.reg .b32 	%r<7>;
	.reg .b64 	%rd<14>;

	ld.param.u64 	%rd1, [_Z9addKernelPiPKiS1_S1__param_0];
	ld.param.u64 	%rd2, [_Z9addKernelPiPKiS1_S1__param_1];
	ld.param.u64 	%rd3, [_Z9addKernelPiPKiS1_S1__param_2];
	ld.param.u64 	%rd4, [_Z9addKernelPiPKiS1_S1__param_3];
	cvta.to.global.u64 	%rd5, %rd1;
	cvta.to.global.u64 	%rd6, %rd4;
	cvta.to.global.u64 	%rd7, %rd3;
	cvta.to.global.u64 	%rd8, %rd2;
	mov.u32 	%r1, %tid.x;
	mul.wide.u32 	%rd9, %r1, 4;
	add.s64 	%rd10, %rd8, %rd9;
	ld.global.u32 	%r2, [%rd10];
	add.s64 	%rd11, %rd7, %rd9;
	ld.global.u32 	%r3, [%rd11];
	add.s32 	%r4, %r3, %r2;
	add.s64 	%rd12, %rd6, %rd9;
	ld.global.u32 	%r5, [%rd12];
	add.s32 	%r6, %r4, %r5;
	add.s64 	%rd13, %rd5, %rd9;
	st.global.u32 	[%rd13], %r6;
	ret;

}


// ===== COMPILED SASS (sm_100) =====

	.target	sm_100

	.elftype	@"ET_EXEC"


//--------------------- .note.nv.tkinfo           --------------------------
	.section	.note.nv.tkinfo,"",@"SHT_NOTE"
	.sectionflags	@"SHF_NOTE_NV_TKINFO"
	.tkinfo
        /*0018*/ 	.word	0x00000002
        /*0030*/ 	.string	""
        /*0030*/ 	.string	"ptxas"
        /*0030*/ 	.string	"Cuda compilation tools, release 13.0, V13.0.88"
        /*0030*/ 	.string	"Build cuda_13.0.r13.0/compiler.36424714_0"
        /*0030*/ 	.string	"-arch sm_100 -m 64 "



//--------------------- .note.nv.cuinfo           --------------------------
	.section	.note.nv.cuinfo,"",@"SHT_NOTE"
	.sectionflags	@"SHF_NOTE_NV_CUINFO"
        /*0018*/ 	.short	0x0002
        /*001a*/ 	.short	0x0064
        /*001c*/ 	.short	0x0082
	.zero		2


//--------------------- .nv.info                  --------------------------
	.section	.nv.info,"",@"SHT_CUDA_INFO"
	.align	4


	//----- nvinfo : EIATTR_REGCOUNT
	.align		4
        /*0000*/ 	.byte	0x04, 0x2f
        /*0002*/ 	.short	(.L_1 - .L_0)
	.align		4
.L_0:
        /*0004*/ 	.word	index@(_Z9addKernelPiPKiS1_S1_)
        /*0008*/ 	.word	0x0000000e


	//----- nvinfo : EIATTR_FRAME_SIZE
	.align		4
.L_1:
        /*000c*/ 	.byte	0x04, 0x11
        /*000e*/ 	.short	(.L_3 - .L_2)
	.align		4
.L_2:
        /*0010*/ 	.word	index@(_Z9addKernelPiPKiS1_S1_)
        /*0014*/ 	.word	0x00000000


	//----- nvinfo : EIATTR_MIN_STACK_SIZE
	.align		4
.L_3:
        /*0018*/ 	.byte	0x04, 0x12
        /*001a*/ 	.short	(.L_5 - .L_4)
	.align		4
.L_4:
        /*001c*/ 	.word	index@(_Z9addKernelPiPKiS1_S1_)
        /*0020*/ 	.word	0x00000000
.L_5:


//--------------------- .nv.compat                --------------------------
	.section	.nv.compat,"",@"SHT_CUDA_COMPAT_INFO"
	.align	4
        /*0000*/ 	.byte	0x02, 0x09, 0x00, 0x00, 0x02, 0x02, 0x01, 0x00, 0x02, 0x05, 0x05, 0x00, 0x03, 0x07, 0x01, 0x01
        /*0010*/ 	.byte	0x02, 0x03, 0x00, 0x00, 0x02, 0x06, 0x01, 0x00, 0x04, 0x0b, 0x08, 0x00, 0x09, 0x00, 0x00, 0x00
        /*0020*/ 	.byte	0x00, 0x00, 0x00, 0x00


//--------------------- .nv.info._Z9addKernelPiPKiS1_S1_ --------------------------
	.section	.nv.info._Z9addKernelPiPKiS1_S1_,"",@"SHT_CUDA_INFO"
	.sectionflags	@""
	.align	4


	//----- nvinfo : EIATTR_CUDA_API_VERSION
	.align		4
        /*0000*/ 	.byte	0x04, 0x37
        /*0002*/ 	.short	(.L_7 - .L_6)
.L_6:
        /*0004*/ 	.word	0x00000082


	//----- nvinfo : EIATTR_KPARAM_INFO
	.align		4
.L_7:
        /*0008*/ 	.byte	0x04, 0x17
        /*000a*/ 	.short	(.L_9 - .L_8)
.L_8:
        /*000c*/ 	.word	0x00000000
        /*0010*/ 	.short	0x0003
        /*0012*/ 	.short	0x0018
        /*0014*/ 	.byte	0x00, 0xf5, 0x21, 0x00


	//----- nvinfo : EIATTR_KPARAM_INFO
	.align		4
.L_9:
        /*0018*/ 	.byte	0x04, 0x17
        /*001a*/ 	.short	(.L_11 - .L_10)
.L_10:
        /*001c*/ 	.word	0x00000000
        /*0020*/ 	.short	0x0002
        /*0022*/ 	.short	0x0010
        /*0024*/ 	.byte	0x00, 0xf5, 0x21, 0x00


	//----- nvinfo : EIATTR_KPARAM_INFO
	.align		4
.L_11:
        /*0028*/ 	.byte	0x04, 0x17
        /*002a*/ 	.short	(.L_13 - .L_12)
.L_12:
        /*002c*/ 	.word	0x00000000
        /*0030*/ 	.short	0x0001
        /*0032*/ 	.short	0x0008
        /*0034*/ 	.byte	0x00, 0xf5, 0x21, 0x00


	//----- nvinfo : EIATTR_KPARAM_INFO
	.align		4
.L_13:
        /*0038*/ 	.byte	0x04, 0x17
        /*003a*/ 	.short	(.L_15 - .L_14)
.L_14:
        /*003c*/ 	.word	0x00000000
        /*0040*/ 	.short	0x0000
        /*0042*/ 	.short	0x0000
        /*0044*/ 	.byte	0x00, 0xf5, 0x21, 0x00


	//----- nvinfo : EIATTR_SPARSE_MMA_MASK
	.align		4
.L_15:
        /*0048*/ 	.byte	0x03, 0x50
        /*004a*/ 	.short	0x0000


	//----- nvinfo : EIATTR_MAXREG_COUNT
	.align		4
        /*004c*/ 	.byte	0x03, 0x1b
        /*004e*/ 	.short	0x00ff


	//----- nvinfo : EIATTR_MERCURY_ISA_VERSION
	.align		4
        /*0050*/ 	.byte	0x03, 0x5f
        /*0052*/ 	.short	0x0101


	//----- nvinfo : EIATTR_VRC_CTA_INIT_COUNT
	.align		4
        /*0054*/ 	.byte	0x02, 0x4a
	.zero		1
	.zero		1


	//----- nvinfo : EIATTR_EXIT_INSTR_OFFSETS
	.align		4
        /*0058*/ 	.byte	0x04, 0x1c
        /*005a*/ 	.short	(.L_17 - .L_16)


	//   ....[0]....
.L_16:
        /*005c*/ 	.word	0x00000100


	//----- nvinfo : EIATTR_CBANK_PARAM_SIZE
	.align		4
.L_17:
        /*0060*/ 	.byte	0x03, 0x19
        /*0062*/ 	.short	0x0020


	//----- nvinfo : EIATTR_PARAM_CBANK
	.align		4
        /*0064*/ 	.byte	0x04, 0x0a
        /*0066*/ 	.short	(.L_19 - .L_18)
	.align		4
.L_18:
        /*0068*/ 	.word	index@(.nv.constant0._Z9addKernelPiPKiS1_S1_)
        /*006c*/ 	.short	0x0380
        /*006e*/ 	.short	0x0020


	//----- nvinfo : EIATTR_SW_WAR
	.align		4
.L_19:
        /*0070*/ 	.byte	0x04, 0x36
        /*0072*/ 	.short	(.L_21 - .L_20)
.L_20:
        /*0074*/ 	.word	0x00000008
.L_21:


//--------------------- .nv.callgraph             --------------------------
	.section	.nv.callgraph,"",@"SHT_CUDA_CALLGRAPH"
	.align	4
	.sectionentsize	8
	.align		4
        /*0000*/ 	.word	0x00000000
	.align		4
        /*0004*/ 	.word	0xffffffff
	.align		4
        /*0008*/ 	.word	0x00000000
	.align		4
        /*000c*/ 	.word	0xfffffffe
	.align		4
        /*0010*/ 	.word	0x00000000
	.align		4
        /*0014*/ 	.word	0xfffffffd
	.align		4
        /*0018*/ 	.word	0x00000000
	.align		4
        /*001c*/ 	.word	0xfffffffc


//--------------------- .text._Z9addKernelPiPKiS1_S1_ --------------------------
	.section	.text._Z9addKernelPiPKiS1_S1_,"ax",@progbits
	.align	128
        .global         _Z9addKernelPiPKiS1_S1_
        .type           _Z9addKernelPiPKiS1_S1_,@function
        .size           _Z9addKernelPiPKiS1_S1_,(.L_x_1 - _Z9addKernelPiPKiS1_S1_)
        .other          _Z9addKernelPiPKiS1_S1_,@"STO_CUDA_ENTRY STV_DEFAULT"
_Z9addKernelPiPKiS1_S1_:
.text._Z9addKernelPiPKiS1_S1_:
[----:B------:R-:W-:Y:S01]  /*0000*/  LDC R1, c[0x0][0x37c] ;  /* 0x0000df00ff017b82 */ /* 0x000fe20000000800 */
[----:B------:R-:W0:Y:S07]  /*0010*/  S2R R11, SR_TID.X ;  /* 0x00000000000b7919 */ /* 0x000e2e0000002100 */
[----:B------:R-:W0:Y:S01]  /*0020*/  LDC.64 R2, c[0x0][0x388] ;  /* 0x0000e200ff027b82 */ /* 0x000e220000000a00 */
[----:B------:R-:W1:Y:S07]  /*0030*/  LDCU.64 UR4, c[0x0][0x358] ;  /* 0x00006b00ff0477ac */ /* 0x000e6e0008000a00 */
[----:B------:R-:W2:Y:S08]  /*0040*/  LDC.64 R4, c[0x0][0x390] ;  /* 0x0000e400ff047b82 */ /* 0x000eb00000000a00 */
[----:B------:R-:W3:Y:S08]  /*0050*/  LDC.64 R6, c[0x0][0x398] ;  /* 0x0000e600ff067b82 */ /* 0x000ef00000000a00 */
[----:B------:R-:W4:Y:S01]  /*0060*/  LDC.64 R8, c[0x0][0x380] ;  /* 0x0000e000ff087b82 */ /* 0x000f220000000a00 */
[----:B0-----:R-:W-:-:S04]  /*0070*/  IMAD.WIDE.U32 R2, R11, 0x4, R2 ;  /* 0x000000040b027825 */ /* 0x001fc800078e0002 */
[C---:B--2---:R-:W-:Y:S02]  /*0080*/  IMAD.WIDE.U32 R4, R11.reuse, 0x4, R4 ;  /* 0x000000040b047825 */ /* 0x044fe400078e0004 */
[----:B-1----:R-:W2:Y:S02]  /*0090*/  LDG.E R2, desc[UR4][R2.64] ;  /* 0x0000000402027981 */ /* 0x002ea4000c1e1900 */
[C---:B---3--:R-:W-:Y:S02]  /*00a0*/  IMAD.WIDE.U32 R6, R11.reuse, 0x4, R6 ;  /* 0x000000040b067825 */ /* 0x048fe400078e0006 */
[----:B------:R-:W2:Y:S04]  /*00b0*/  LDG.E R5, desc[UR4][R4.64] ;  /* 0x0000000404057981 */ /* 0x000ea8000c1e1900 */
[----:B------:R-:W2:Y:S01]  /*00c0*/  LDG.E R6, desc[UR4][R6.64] ;  /* 0x0000000406067981 */ /* 0x000ea2000c1e1900 */
[----:B----4-:R-:W-:Y:S01]  /*00d0*/  IMAD.WIDE.U32 R8, R11, 0x4, R8 ;  /* 0x000000040b087825 */ /* 0x010fe200078e0008 */
[----:B--2---:R-:W-:-:S05]  /*00e0*/  IADD3 R11, PT, PT, R6, R5, R2 ;  /* 0x00000005060b7210 */ /* 0x004fca0007ffe002 */
[----:B------:R-:W-:Y:S01]  /*00f0*/  STG.E desc[UR4][R8.64], R11 ;  /* 0x0000000b08007986 */ /* 0x000fe2000c101904 */
[----:B------:R-:W-:Y:S05]  /*0100*/  EXIT ;  /* 0x000000000000794d */ /* 0x000fea0003800000 */
.L_x_0:
[----:B------:R-:W-:-:S00]  /*0110*/  BRA `(.L_x_0) ;  /* 0xfffffffc00fc7947 */ /* 0x000fc0000383ffff */
[----:B------:R-:W-:-:S00]  /*0120*/  NOP ;  /* 0x0000000000007918 */ /* 0x000fc00000000000 */
        /* <DEDUP_REMOVED lines=13> */
.L_x_1:


//--------------------- .nv.shared.reserved.0     --------------------------
	.section	.nv.shared.reserved.0,"aw",@nobits
	.weak		__nv_reservedSMEM_offset_0_alias
	.size		__nv_reservedSMEM_offset_0_alias, 0, 64
	.other		__nv_reservedSMEM_offset_0_alias,@"STO_CUDA_RESERVED_SHARED STV_DEFAULT"
__nv_reservedSMEM_offset_0_alias:
	.zero		0
	.zero		64


//--------------------- .nv.constant0._Z9addKernelPiPKiS1_S1_ --------------------------
	.section	.nv.constant0._Z9addKernelPiPKiS1_S1_,"a",@progbits
	.sectionflags	@""
	.align	4
.nv.constant0._Z9addKernelPiPKiS1_S1_:
	.zero		928


//--------------------- SYMBOLS --------------------------

	.type		.nv.reservedSmem.offset0,@object
	.size		.nv.reservedSmem.offset0,0x4
